	.headerflags	@"EF_CUDA_TEXMODE_UNIFIED EF_CUDA_64BIT_ADDRESS EF_CUDA_ACCELERATORS EF_CUDA_SM90 EF_CUDA_VIRTUAL_SM(EF_CUDA_SM90)"
	.elftype	@"ET_EXEC"


//--------------------- .nv.info                  --------------------------
	.section	.nv.info,"",@"SHT_CUDA_INFO"
	.align	4


	//----- nvinfo : EIATTR_REGCOUNT
	.align		4
        /*0000*/ 	.byte	0x04, 0x2f
        /*0002*/ 	.short	(.L_1 - .L_0)
	.align		4
.L_0:
        /*0004*/ 	.word	index@(triton_poi_fused_avg_pool2d_leaky_relu_21)
        /*0008*/ 	.word	0x00000020


	//----- nvinfo : EIATTR_MIN_STACK_SIZE
	.align		4
.L_1:
        /*000c*/ 	.byte	0x04, 0x12
        /*000e*/ 	.short	(.L_3 - .L_2)
	.align		4
.L_2:
        /*0010*/ 	.word	index@(triton_poi_fused_avg_pool2d_leaky_relu_21)
        /*0014*/ 	.word	0x00000000


	//----- nvinfo : EIATTR_FRAME_SIZE
	.align		4
.L_3:
        /*0018*/ 	.byte	0x04, 0x11
        /*001a*/ 	.short	(.L_5 - .L_4)
	.align		4
.L_4:
        /*001c*/ 	.word	index@(triton_poi_fused_avg_pool2d_leaky_relu_21)
        /*0020*/ 	.word	0x00000000


	//----- nvinfo : EIATTR_MIN_STACK_SIZE
	.align		4
.L_5:
        /*0024*/ 	.byte	0x04, 0x12
        /*0026*/ 	.short	(.L_7 - .L_6)
	.align		4
.L_6:
        /*0028*/ 	.word	index@(triton_poi_fused_avg_pool2d_leaky_relu_21)
        /*002c*/ 	.word	0x00000000
.L_7:


//--------------------- .nv.info.triton_poi_fused_avg_pool2d_leaky_relu_21 --------------------------
	.section	.nv.info.triton_poi_fused_avg_pool2d_leaky_relu_21,"",@"SHT_CUDA_INFO"
	.sectionflags	@""
	.align	4


	//----- nvinfo : EIATTR_CUDA_API_VERSION
	.align		4
        /*0000*/ 	.byte	0x04, 0x37
        /*0002*/ 	.short	(.L_9 - .L_8)
.L_8:
        /*0004*/ 	.word	0x0000007c


	//----- nvinfo : EIATTR_KPARAM_INFO
	.align		4
.L_9:
        /*0008*/ 	.byte	0x04, 0x17
        /*000a*/ 	.short	(.L_11 - .L_10)
.L_10:
        /*000c*/ 	.word	0x00000000
        /*0010*/ 	.short	0x0003
        /*0012*/ 	.short	0x0018
        /*0014*/ 	.byte	0x00, 0xf0, 0x11, 0x00


	//----- nvinfo : EIATTR_KPARAM_INFO
	.align		4
.L_11:
        /*0018*/ 	.byte	0x04, 0x17
        /*001a*/ 	.short	(.L_13 - .L_12)
.L_12:
        /*001c*/ 	.word	0x00000000
        /*0020*/ 	.short	0x0002
        /*0022*/ 	.short	0x0010
        /*0024*/ 	.byte	0x00, 0xf4, 0x21, 0x00


	//----- nvinfo : EIATTR_KPARAM_INFO
	.align		4
.L_13:
        /*0028*/ 	.byte	0x04, 0x17
        /*002a*/ 	.short	(.L_15 - .L_14)
.L_14:
        /*002c*/ 	.word	0x00000000
        /*0030*/ 	.short	0x0001
        /*0032*/ 	.short	0x0008
        /*0034*/ 	.byte	0x00, 0xf4, 0x21, 0x00


	//----- nvinfo : EIATTR_KPARAM_INFO
	.align		4
.L_15:
        /*0038*/ 	.byte	0x04, 0x17
        /*003a*/ 	.short	(.L_17 - .L_16)
.L_16:
        /*003c*/ 	.word	0x00000000
        /*0040*/ 	.short	0x0000
        /*0042*/ 	.short	0x0000
        /*0044*/ 	.byte	0x00, 0xf4, 0x21, 0x00


	//----- nvinfo : EIATTR_SPARSE_MMA_MASK
	.align		4
.L_17:
        /*0048*/ 	.byte	0x03, 0x50
        /*004a*/ 	.short	0x0000


	//----- nvinfo : EIATTR_MAXREG_COUNT
	.align		4
        /*004c*/ 	.byte	0x03, 0x1b
        /*004e*/ 	.short	0x00ff


	//----- nvinfo : EIATTR_EXIT_INSTR_OFFSETS
	.align		4
        /*0050*/ 	.byte	0x04, 0x1c
        /*0052*/ 	.short	(.L_19 - .L_18)


	//   ....[0]....
.L_18:
        /*0054*/ 	.word	0x00000950


	//----- nvinfo : EIATTR_REQNTID
	.align		4
.L_19:
        /*0058*/ 	.byte	0x04, 0x10
        /*005a*/ 	.short	(.L_21 - .L_20)
.L_20:
        /*005c*/ 	.word	0x00000080
        /*0060*/ 	.word	0x00000001
        /*0064*/ 	.word	0x00000001


	//----- nvinfo : EIATTR_CBANK_PARAM_SIZE
	.align		4
.L_21:
        /*0068*/ 	.byte	0x03, 0x19
        /*006a*/ 	.short	0x001c


	//----- nvinfo : EIATTR_PARAM_CBANK
	.align		4
        /*006c*/ 	.byte	0x04, 0x0a
        /*006e*/ 	.short	(.L_23 - .L_22)
	.align		4
.L_22:
        /*0070*/ 	.word	index@(.nv.constant0.triton_poi_fused_avg_pool2d_leaky_relu_21)
        /*0074*/ 	.short	0x0210
        /*0076*/ 	.short	0x001c


	//----- nvinfo : EIATTR_SW_WAR
	.align		4
.L_23:
        /*0078*/ 	.byte	0x04, 0x36
        /*007a*/ 	.short	(.L_25 - .L_24)
.L_24:
        /*007c*/ 	.word	0x00000008
.L_25:


//--------------------- .nv.callgraph             --------------------------
	.section	.nv.callgraph,"",@"SHT_CUDA_CALLGRAPH"
	.align	4
	.sectionentsize	8
	.align		4
        /*0000*/ 	.word	0x00000000
	.align		4
        /*0004*/ 	.word	0xffffffff
	.align		4
        /*0008*/ 	.word	0x00000000
	.align		4
        /*000c*/ 	.word	0xfffffffe
	.align		4
        /*0010*/ 	.word	0x00000000
	.align		4
        /*0014*/ 	.word	0xfffffffd
	.align		4
        /*0018*/ 	.word	0x00000000
	.align		4
        /*001c*/ 	.word	0xfffffffc


//--------------------- .text.triton_poi_fused_avg_pool2d_leaky_relu_21 --------------------------
	.section	.text.triton_poi_fused_avg_pool2d_leaky_relu_21,"ax",@progbits
	.sectionflags	@"SHF_BARRIERS=1"
	.align	128
        .global         triton_poi_fused_avg_pool2d_leaky_relu_21
        .type           triton_poi_fused_avg_pool2d_leaky_relu_21,@function
        .size           triton_poi_fused_avg_pool2d_leaky_relu_21,(.L_x_1 - triton_poi_fused_avg_pool2d_leaky_relu_21)
        .other          triton_poi_fused_avg_pool2d_leaky_relu_21,@"STO_CUDA_ENTRY STV_DEFAULT"
triton_poi_fused_avg_pool2d_leaky_relu_21:
.text.triton_poi_fused_avg_pool2d_leaky_relu_21:
[----:B------:R-:W-:Y:S01]  /*0000*/  LDC R1, c[0x0][0x28] ;  /* 0x00000a00ff017b82 */ /* 0x000fe20000000800 */
[----:B------:R-:W1:Y:S07]  /*0010*/  S2R R0, SR_TID.X ;  /* 0x0000000000007919 */ /* 0x000e6e0000002100 */
[----:B------:R-:W2:Y:S01]  /*0020*/  LDC.64 R28, c[0x0][0x210] ;  /* 0x00008400ff1c7b82 */ /* 0x000ea20000000a00 */
[----:B------:R-:W-:Y:S01]  /*0030*/  ULDC.64 UR4, c[0x0][0x210] ;  /* 0x0000840000047ab9 */ /* 0x000fe20000000a00 */
[----:B------:R-:W-:Y:S01]  /*0040*/  ULDC.64 UR6, c[0x0][0x208] ;  /* 0x0000820000067ab9 */ /* 0x000fe20000000a00 */
[----:B------:R-:W3:Y:S01]  /*0050*/  S2R R6, SR_CTAID.X ;  /* 0x0000000000067919 */ /* 0x000ee20000002500 */
[----:B------:R-:W-:Y:S01]  /*0060*/  ULDC.64 UR8, c[0x0][0x218] ;  /* 0x0000860000087ab9 */ /* 0x000fe20000000a00 */
[----:B-1----:R-:W-:-:S02]  /*0070*/  IMAD.SHL.U32 R2, R0, 0x8, RZ ;  /* 0x0000000800027824 */ /* 0x002fc400078e00ff */
[----:B---3--:R-:W-:-:S03]  /*0080*/  IMAD.SHL.U32 R3, R6, 0x400, RZ ;  /* 0x0000040006037824 */ /* 0x008fc600078e00ff */
[----:B------:R-:W-:Y:S02]  /*0090*/  LOP3.LUT R4, R2, 0x3f8, RZ, 0xc0, !PT ;  /* 0x000003f802047812 */ /* 0x000fe400078ec0ff */
[----:B------:R-:W-:Y:S02]  /*00a0*/  SHF.R.S32.HI R7, RZ, 0x15, R6 ;  /* 0x00000015ff077819 */ /* 0x000fe40000011406 */
[----:B------:R-:W-:-:S04]  /*00b0*/  LOP3.LUT R2, R3, R4, RZ, 0xfc, !PT ;  /* 0x0000000403027212 */ /* 0x000fc800078efcff */
[----:B------:R-:W-:-:S04]  /*00c0*/  SHF.R.S32.HI R5, RZ, 0x1f, R2 ;  /* 0x0000001fff057819 */ /* 0x000fc80000011402 */
[-C--:B------:R-:W-:Y:S02]  /*00d0*/  LEA.HI R6, R5, R2.reuse, RZ, 0x9 ;  /* 0x0000000205067211 */ /* 0x080fe400078f48ff */
[----:B------:R-:W-:Y:S02]  /*00e0*/  SGXT R5, R7, 0x1 ;  /* 0x000000010705781a */ /* 0x000fe40000000200 */
[----:B------:R-:W-:Y:S02]  /*00f0*/  SHF.R.S32.HI R7, RZ, 0x9, R6 ;  /* 0x00000009ff077819 */ /* 0x000fe40000011406 */
[----:B------:R-:W-:Y:S02]  /*0100*/  LEA.HI R9, R5, R2, RZ, 0xd ;  /* 0x0000000205097211 */ /* 0x000fe400078f68ff */
[----:B------:R-:W-:-:S03]  /*0110*/  LEA.HI R8, R7, R7, RZ, 0x4 ;  /* 0x0000000707087211 */ /* 0x000fc600078f20ff */
[----:B------:R-:W-:Y:S01]  /*0120*/  IMAD.SHL.U32 R9, R9, 0x4, RZ ;  /* 0x0000000409097824 */ /* 0x000fe200078e00ff */
[----:B------:R-:W-:-:S04]  /*0130*/  LOP3.LUT R8, R8, 0x3ffff0, RZ, 0xc0, !PT ;  /* 0x003ffff008087812 */ /* 0x000fc800078ec0ff */
[----:B------:R-:W-:Y:S02]  /*0140*/  IADD3 R8, R7, -R8, RZ ;  /* 0x8000000807087210 */ /* 0x000fe40007ffe0ff */
[----:B------:R-:W-:Y:S02]  /*0150*/  LOP3.LUT R9, R9, 0xffff8000, RZ, 0xc0, !PT ;  /* 0xffff800009097812 */ /* 0x000fe400078ec0ff */
[----:B------:R-:W-:-:S03]  /*0160*/  LOP3.LUT R7, R6, 0xfffffe00, RZ, 0xc0, !PT ;  /* 0xfffffe0006077812 */ /* 0x000fc600078ec0ff */
[----:B------:R-:W-:Y:S02]  /*0170*/  IMAD R22, R8, 0x400, R9 ;  /* 0x0000040008167824 */ /* 0x000fe400078e0209 */
[----:B------:R-:W-:Y:S02]  /*0180*/  IMAD.IADD R7, R2, 0x1, -R7 ;  /* 0x0000000102077824 */ /* 0x000fe400078e0a07 */
[----:B------:R-:W-:Y:S01]  /*0190*/  VIADD R10, R22, 0x4000 ;  /* 0x00004000160a7836 */ /* 0x000fe20000000000 */
[----:B------:R-:W-:Y:S02]  /*01a0*/  SHF.R.S32.HI R20, RZ, 0x1f, R22 ;  /* 0x0000001fff147819 */ /* 0x000fe40000011416 */
[----:B------:R-:W-:Y:S02]  /*01b0*/  IADD3 R6, P0, R7, R22, RZ ;  /* 0x0000001607067210 */ /* 0x000fe40007f1e0ff */
[----:B------:R-:W-:Y:S02]  /*01c0*/  IADD3 R13, R7, R22, RZ ;  /* 0x00000016070d7210 */ /* 0x000fe40007ffe0ff */
[----:B------:R-:W-:-:S02]  /*01d0*/  LEA.HI.X.SX32 R9, R7, R20, 0x1, P0 ;  /* 0x0000001407097211 */ /* 0x000fc400000f0eff */
[----:B------:R-:W-:Y:S01]  /*01e0*/  LEA R16, P0, R6, UR4, 0x2 ;  /* 0x0000000406107c11 */ /* 0x000fe2000f8010ff */
[----:B--2---:R-:W-:-:S03]  /*01f0*/  IMAD.WIDE R12, R13, 0x4, R28 ;  /* 0x000000040d0c7825 */ /* 0x004fc600078e021c */
[----:B------:R-:W-:Y:S02]  /*0200*/  LEA.HI.X R17, R6, UR5, R9, 0x2, P0 ;  /* 0x0000000506117c11 */ /* 0x000fe400080f1409 */
[----:B------:R-:W-:Y:S01]  /*0210*/  LOP3.LUT R6, R3, 0x4, R4, 0xfe, !PT ;  /* 0x0000000403067812 */ /* 0x000fe200078efe04 */
[----:B------:R-:W2:Y:S03]  /*0220*/  LDG.E.128 R12, desc[UR6][R12.64] ;  /* 0x000000060c0c7981 */ /* 0x000ea6000c1e1d00 */
[----:B------:R-:W-:Y:S01]  /*0230*/  LEA.HI R5, R5, R6, RZ, 0x9 ;  /* 0x0000000605057211 */ /* 0x000fe200078f48ff */
[----:B------:R-:W2:Y:S01]  /*0240*/  LDG.E.128 R16, desc[UR6][R16.64+0x800] ;  /* 0x0008000610107981 */ /* 0x000ea2000c1e1d00 */
[----:B------:R-:W-:Y:S01]  /*0250*/  IMAD.IADD R9, R7, 0x1, R10 ;  /* 0x0000000107097824 */ /* 0x000fe200078e020a */
[----:B------:R-:W-:Y:S02]  /*0260*/  IADD3 R24, R22, 0x4200, RZ ;  /* 0x0000420016187810 */ /* 0x000fe40007ffe0ff */
[----:B------:R-:W-:Y:S01]  /*0270*/  LOP3.LUT R11, R5, 0xfffffe00, RZ, 0xc0, !PT ;  /* 0xfffffe00050b7812 */ /* 0x000fe200078ec0ff */
[----:B------:R-:W-:-:S04]  /*0280*/  IMAD.WIDE R4, R9, 0x4, R28 ;  /* 0x0000000409047825 */ /* 0x000fc800078e021c */
[----:B------:R-:W-:Y:S02]  /*0290*/  IMAD.IADD R11, R6, 0x1, -R11 ;  /* 0x00000001060b7824 */ /* 0x000fe400078e0a0b */
[----:B------:R-:W-:Y:S02]  /*02a0*/  IMAD.IADD R9, R7, 0x1, R24 ;  /* 0x0000000107097824 */ /* 0x000fe400078e0218 */
[----:B------:R-:W3:Y:S01]  /*02b0*/  LDG.E.128 R4, desc[UR6][R4.64] ;  /* 0x0000000604047981 */ /* 0x000ee2000c1e1d00 */
[----:B------:R-:W-:Y:S01]  /*02c0*/  IADD3 R27, P0, R11, R22, RZ ;  /* 0x000000160b1b7210 */ /* 0x000fe20007f1e0ff */
[----:B------:R-:W-:Y:S01]  /*02d0*/  IMAD.WIDE R8, R9, 0x4, R28 ;  /* 0x0000000409087825 */ /* 0x000fe200078e021c */
[----:B------:R-:W-:Y:S02]  /*02e0*/  IADD3 R25, R11, R22, RZ ;  /* 0x000000160b197210 */ /* 0x000fe40007ffe0ff */
[C---:B------:R-:W-:Y:S01]  /*02f0*/  LEA.HI.X.SX32 R20, R11.reuse, R20, 0x1, P0 ;  /* 0x000000140b147211 */ /* 0x040fe200000f0eff */
[----:B------:R-:W-:-:S02]  /*0300*/  IMAD.IADD R23, R11, 0x1, R10 ;  /* 0x000000010b177824 */ /* 0x000fc400078e020a */
[----:B------:R-:W-:Y:S02]  /*0310*/  IMAD.IADD R24, R11, 0x1, R24 ;  /* 0x000000010b187824 */ /* 0x000fe400078e0218 */
[----:B------:R-:W4:Y:S01]  /*0320*/  LDG.E.128 R8, desc[UR6][R8.64] ;  /* 0x0000000608087981 */ /* 0x000f22000c1e1d00 */
[----:B------:R-:W-:-:S04]  /*0330*/  IMAD.WIDE R22, R23, 0x4, R28 ;  /* 0x0000000417167825 */ /* 0x000fc800078e021c */
[----:B--2---:R-:W-:Y:S01]  /*0340*/  FADD R21, R14, R18 ;  /* 0x000000120e157221 */ /* 0x004fe20000000000 */
[----:B------:R-:W-:Y:S01]  /*0350*/  LEA R18, P0, R27, UR4, 0x2 ;  /* 0x000000041b127c11 */ /* 0x000fe2000f8010ff */
[----:B------:R-:W-:Y:S01]  /*0360*/  FADD R26, R15, R19 ;  /* 0x000000130f1a7221 */ /* 0x000fe20000000000 */
[----:B------:R-:W-:Y:S02]  /*0370*/  IMAD.WIDE R14, R25, 0x4, R28 ;  /* 0x00000004190e7825 */ /* 0x000fe400078e021c */
[----:B------:R-:W-:Y:S02]  /*0380*/  LEA.HI.X R19, R27, UR5, R20, 0x2, P0 ;  /* 0x000000051b137c11 */ /* 0x000fe400080f1414 */
[----:B------:R-:W-:-:S04]  /*0390*/  IMAD.WIDE R24, R24, 0x4, R28 ;  /* 0x0000000418187825 */ /* 0x000fc800078e021c */
[----:B------:R-:W-:Y:S01]  /*03a0*/  FADD R29, R12, R16 ;  /* 0x000000100c1d7221 */ /* 0x000fe20000000000 */
[----:B------:R-:W-:Y:S02]  /*03b0*/  FADD R28, R13, R17 ;  /* 0x000000110d1c7221 */ /* 0x000fe40000000000 */
[----:B------:R-:W2:Y:S01]  /*03c0*/  LDG.E.128 R12, desc[UR6][R14.64] ;  /* 0x000000060e0c7981 */ /* 0x000ea2000c1e1d00 */
[----:B---3--:R-:W-:Y:S01]  /*03d0*/  FADD R26, R7, R26 ;  /* 0x0000001a071a7221 */ /* 0x008fe20000000000 */
[----:B------:R-:W-:Y:S02]  /*03e0*/  FADD R29, R4, R29 ;  /* 0x0000001d041d7221 */ /* 0x000fe40000000000 */
[----:B------:R-:W2:Y:S01]  /*03f0*/  LDG.E.128 R16, desc[UR6][R18.64+0x800] ;  /* 0x0008000612107981 */ /* 0x000ea2000c1e1d00 */
[----:B------:R-:W-:-:S03]  /*0400*/  FADD R7, R6, R21 ;  /* 0x0000001506077221 */ /* 0x000fc60000000000 */
[----:B------:R-:W3:Y:S01]  /*0410*/  LDG.E.128 R20, desc[UR6][R22.64] ;  /* 0x0000000616147981 */ /* 0x000ee2000c1e1d00 */
[----:B----4-:R-:W-:-:S03]  /*0420*/  FADD R11, R11, R26 ;  /* 0x0000001a0b0b7221 */ /* 0x010fc60000000000 */
[----:B------:R-:W4:Y:S01]  /*0430*/  LDG.E.128 R24, desc[UR6][R24.64] ;  /* 0x0000000618187981 */ /* 0x000f22000c1e1d00 */
[----:B------:R-:W-:Y:S01]  /*0440*/  FADD R10, R10, R7 ;  /* 0x000000070a0a7221 */ /* 0x000fe20000000000 */
[----:B------:R-:W-:-:S03]  /*0450*/  FMUL R7, R11, 0.25 ;  /* 0x3e8000000b077820 */ /* 0x000fc60000400000 */
[----:B------:R-:W-:Y:S02]  /*0460*/  FMUL R6, R10, 0.25 ;  /* 0x3e8000000a067820 */ /* 0x000fe40000400000 */
[----:B------:R-:W-:Y:S01]  /*0470*/  FSETP.GT.AND P0, PT, R7, RZ, PT ;  /* 0x000000ff0700720b */ /* 0x000fe20003f04000 */
[----:B------:R-:W1:Y:S02]  /*0480*/  S2R R10, SR_TID.X ;  /* 0x00000000000a7919 */ /* 0x000e640000002100 */
[----:B------:R-:W-:Y:S01]  /*0490*/  FSETP.GT.AND P6, PT, R6, RZ, PT ;  /* 0x000000ff0600720b */ /* 0x000fe20003fc4000 */
[----:B------:R-:W-:Y:S01]  /*04a0*/  FADD R28, R5, R28 ;  /* 0x0000001c051c7221 */ /* 0x000fe20000000000 */
[----:B------:R-:W-:Y:S01]  /*04b0*/  FADD R29, R8, R29 ;  /* 0x0000001d081d7221 */ /* 0x000fe20000000000 */
[----:B------:R-:W-:Y:S02]  /*04c0*/  SEL R8, RZ, 0x1, !P0 ;  /* 0x00000001ff087807 */ /* 0x000fe40004000000 */
[----:B------:R-:W-:Y:S01]  /*04d0*/  SEL R5, RZ, 0x1, !P6 ;  /* 0x00000001ff057807 */ /* 0x000fe20007000000 */
[----:B------:R-:W5:Y:S03]  /*04e0*/  S2UR UR5, SR_CgaCtaId ;  /* 0x00000000000579c3 */ /* 0x000f660000008800 */
[----:B------:R-:W-:Y:S01]  /*04f0*/  PRMT R8, R5, 0x3340, R8 ;  /* 0x0000334005087816 */ /* 0x000fe20000000008 */
[----:B------:R-:W-:-:S03]  /*0500*/  FADD R9, R9, R28 ;  /* 0x0000001c09097221 */ /* 0x000fc60000000000 */
[----:B------:R-:W-:Y:S01]  /*0510*/  @!P6 FMUL R6, R6, 0.20000000298023223877 ;  /* 0x3e4ccccd0606e820 */ /* 0x000fe20000400000 */
[----:B------:R-:W-:Y:S01]  /*0520*/  UMOV UR4, 0x400 ;  /* 0x0000040000047882 */ /* 0x000fe20000000000 */
[----:B------:R-:W-:Y:S01]  /*0530*/  @!P0 FMUL R7, R7, 0.20000000298023223877 ;  /* 0x3e4ccccd07078820 */ /* 0x000fe20000400000 */
[----:B-----5:R-:W-:Y:S01]  /*0540*/  UPRMT UR4, UR5, 0x654, UR4 ;  /* 0x0000065405047896 */ /* 0x020fe20008000004 */
[----:B------:R-:W-:-:S05]  /*0550*/  IMAD.SHL.U32 R0, R0, 0x4, RZ ;  /* 0x0000000400007824 */ /* 0x000fca00078e00ff */
[----:B------:R-:W-:Y:S01]  /*0560*/  LOP3.LUT R0, R0, 0x1fc, RZ, 0xc0, !PT ;  /* 0x000001fc00007812 */ /* 0x000fe200078ec0ff */
[----:B--2---:R-:W-:Y:S01]  /*0570*/  FADD R4, R15, R19 ;  /* 0x000000130f047221 */ /* 0x004fe20000000000 */
[----:B------:R-:W-:Y:S01]  /*0580*/  FADD R5, R14, R18 ;  /* 0x000000120e057221 */ /* 0x000fe20000000000 */
[----:B------:R-:W-:Y:S01]  /*0590*/  FADD R14, R13, R17 ;  /* 0x000000110d0e7221 */ /* 0x000fe20000000000 */
[----:B------:R-:W-:Y:S01]  /*05a0*/  FADD R11, R12, R16 ;  /* 0x000000100c0b7221 */ /* 0x000fe20000000000 */
[----:B---3--:R-:W-:Y:S01]  /*05b0*/  FADD R4, R23, R4 ;  /* 0x0000000417047221 */ /* 0x008fe20000000000 */
[----:B------:R-:W-:Y:S01]  /*05c0*/  FADD R5, R22, R5 ;  /* 0x0000000516057221 */ /* 0x000fe20000000000 */
[----:B------:R-:W-:Y:S01]  /*05d0*/  FADD R12, R21, R14 ;  /* 0x0000000e150c7221 */ /* 0x000fe20000000000 */
[----:B------:R-:W-:Y:S01]  /*05e0*/  FADD R11, R20, R11 ;  /* 0x0000000b140b7221 */ /* 0x000fe20000000000 */
[----:B------:R-:W2:Y:S01]  /*05f0*/  LDC.64 R22, c[0x0][0x220] ;  /* 0x00008800ff167b82 */ /* 0x000ea20000000a00 */
[----:B----4-:R-:W-:Y:S01]  /*0600*/  FADD R27, R27, R4 ;  /* 0x000000041b1b7221 */ /* 0x010fe20000000000 */
[----:B------:R-:W-:Y:S01]  /*0610*/  FADD R26, R26, R5 ;  /* 0x000000051a1a7221 */ /* 0x000fe20000000000 */
[----:B------:R-:W-:Y:S01]  /*0620*/  FMUL R5, R9, 0.25 ;  /* 0x3e80000009057820 */ /* 0x000fe20000400000 */
[----:B------:R-:W-:Y:S01]  /*0630*/  FMUL R4, R29, 0.25 ;  /* 0x3e8000001d047820 */ /* 0x000fe20000400000 */
[----:B------:R-:W-:Y:S01]  /*0640*/  FADD R12, R25, R12 ;  /* 0x0000000c190c7221 */ /* 0x000fe20000000000 */
[----:B------:R-:W-:Y:S01]  /*0650*/  FADD R11, R24, R11 ;  /* 0x0000000b180b7221 */ /* 0x000fe20000000000 */
[----:B------:R-:W-:Y:S01]  /*0660*/  FMUL R15, R27, 0.25 ;  /* 0x3e8000001b0f7820 */ /* 0x000fe20000400000 */
[----:B------:R-:W-:Y:S01]  /*0670*/  FMUL R14, R26, 0.25 ;  /* 0x3e8000001a0e7820 */ /* 0x000fe20000400000 */
[----:B------:R-:W-:Y:S01]  /*0680*/  FMUL R13, R12, 0.25 ;  /* 0x3e8000000c0d7820 */ /* 0x000fe20000400000 */
[----:B------:R-:W-:Y:S01]  /*0690*/  FSETP.GT.AND P1, PT, R5, RZ, PT ;  /* 0x000000ff0500720b */ /* 0x000fe20003f24000 */
[----:B------:R-:W-:Y:S01]  /*06a0*/  FMUL R12, R11, 0.25 ;  /* 0x3e8000000b0c7820 */ /* 0x000fe20000400000 */
[----:B------:R-:W-:-:S02]  /*06b0*/  FSETP.GT.AND P2, PT, R4, RZ, PT ;  /* 0x000000ff0400720b */ /* 0x000fc40003f44000 */
[----:B------:R-:W-:Y:S02]  /*06c0*/  SEL R9, RZ, 0x1, !P1 ;  /* 0x00000001ff097807 */ /* 0x000fe40004800000 */
[----:B------:R-:W-:Y:S02]  /*06d0*/  SEL R16, RZ, 0x1, !P2 ;  /* 0x00000001ff107807 */ /* 0x000fe40005000000 */
[----:B------:R-:W-:Y:S02]  /*06e0*/  FSETP.GT.AND P3, PT, R15, RZ, PT ;  /* 0x000000ff0f00720b */ /* 0x000fe40003f64000 */
[----:B------:R-:W-:Y:S02]  /*06f0*/  FSETP.GT.AND P4, PT, R14, RZ, PT ;  /* 0x000000ff0e00720b */ /* 0x000fe40003f84000 */
[----:B------:R-:W-:Y:S02]  /*0700*/  FSETP.GT.AND P5, PT, R13, RZ, PT ;  /* 0x000000ff0d00720b */ /* 0x000fe40003fa4000 */
[----:B------:R-:W-:-:S02]  /*0710*/  FSETP.GT.AND P6, PT, R12, RZ, PT ;  /* 0x000000ff0c00720b */ /* 0x000fc40003fc4000 */
[----:B------:R-:W-:Y:S02]  /*0720*/  PRMT R9, R16, 0x3340, R9 ;  /* 0x0000334010097816 */ /* 0x000fe40000000009 */
[----:B-1----:R-:W-:Y:S02]  /*0730*/  SHF.L.U32 R16, R10, 0x3, RZ ;  /* 0x000000030a107819 */ /* 0x002fe400000006ff */
[----:B------:R-:W-:Y:S02]  /*0740*/  SEL R17, RZ, 0x1, !P3 ;  /* 0x00000001ff117807 */ /* 0x000fe40005800000 */
[----:B------:R-:W-:Y:S02]  /*0750*/  SEL R18, RZ, 0x1, !P4 ;  /* 0x00000001ff127807 */ /* 0x000fe40006000000 */
[----:B------:R-:W-:Y:S02]  /*0760*/  SEL R10, RZ, 0x1, !P5 ;  /* 0x00000001ff0a7807 */ /* 0x000fe40006800000 */
[----:B------:R-:W-:-:S02]  /*0770*/  SEL R11, RZ, 0x1, !P6 ;  /* 0x00000001ff0b7807 */ /* 0x000fc40007000000 */
[----:B------:R-:W-:Y:S02]  /*0780*/  IADD3 R20, P0, R2, UR8, RZ ;  /* 0x0000000802147c10 */ /* 0x000fe4000ff1e0ff */
[----:B------:R-:W-:Y:S02]  /*0790*/  PRMT R17, R18, 0x3340, R17 ;  /* 0x0000334012117816 */ /* 0x000fe40000000011 */
[----:B------:R-:W-:Y:S02]  /*07a0*/  LOP3.LUT R16, R16, 0x3f8, RZ, 0xc0, !PT ;  /* 0x000003f810107812 */ /* 0x000fe400078ec0ff */
[----:B------:R-:W-:Y:S01]  /*07b0*/  PRMT R10, R11, 0x3340, R10 ;  /* 0x000033400b0a7816 */ /* 0x000fe2000000000a */
[----:B------:R-:W-:Y:S01]  /*07c0*/  @!P2 FMUL R4, R4, 0.20000000298023223877 ;  /* 0x3e4ccccd0404a820 */ /* 0x000fe20000400000 */
[----:B------:R-:W-:Y:S01]  /*07d0*/  LEA.HI.X.SX32 R21, R2, UR9, 0x1, P0 ;  /* 0x0000000902157c11 */ /* 0x000fe200080f0eff */
[----:B------:R-:W-:Y:S01]  /*07e0*/  @!P1 FMUL R5, R5, 0.20000000298023223877 ;  /* 0x3e4ccccd05059820 */ /* 0x000fe20000400000 */
[----:B------:R-:W-:Y:S01]  /*07f0*/  LEA R2, R16, UR4, 0x2 ;  /* 0x0000000410027c11 */ /* 0x000fe2000f8e10ff */
[----:B------:R-:W-:Y:S01]  /*0800*/  @!P3 FMUL R15, R15, 0.20000000298023223877 ;  /* 0x3e4ccccd0f0fb820 */ /* 0x000fe20000400000 */
[----:B------:R-:W-:Y:S01]  /*0810*/  @!P4 FMUL R14, R14, 0.20000000298023223877 ;  /* 0x3e4ccccd0e0ec820 */ /* 0x000fe20000400000 */
[----:B------:R-:W-:Y:S01]  /*0820*/  @!P5 FMUL R13, R13, 0.20000000298023223877 ;  /* 0x3e4ccccd0d0dd820 */ /* 0x000fe20000400000 */
[----:B------:R-:W-:Y:S01]  /*0830*/  @!P6 FMUL R12, R12, 0.20000000298023223877 ;  /* 0x3e4ccccd0c0ce820 */ /* 0x000fe20000400000 */
[----:B------:R-:W-:-:S02]  /*0840*/  PRMT R26, R9, 0x5410, R8 ;  /* 0x00005410091a7816 */ /* 0x000fc40000000008 */
[----:B------:R-:W-:Y:S01]  /*0850*/  PRMT R27, R10, 0x5410, R17 ;  /* 0x000054100a1b7816 */ /* 0x000fe20000000011 */
[----:B------:R1:W-:Y:S04]  /*0860*/  STS.128 [R2], R4 ;  /* 0x0000000402007388 */ /* 0x0003e80000000c00 */
[----:B------:R2:W-:Y:S04]  /*0870*/  STS.128 [R2+0x10], R12 ;  /* 0x0000100c02007388 */ /* 0x0005e80000000c00 */
[----:B------:R-:W-:Y:S01]  /*0880*/  STG.E.64 desc[UR6][R20.64], R26 ;  /* 0x0000001a14007986 */ /* 0x000fe2000c101b06 */
[----:B------:R-:W-:Y:S01]  /*0890*/  LEA R24, R0, UR4, 0x2 ;  /* 0x0000000400187c11 */ /* 0x000fe2000f8e10ff */
[----:B------:R-:W-:Y:S01]  /*08a0*/  ULDC.64 UR4, c[0x0][0x220] ;  /* 0x0000880000047ab9 */ /* 0x000fe20000000a00 */
[----:B------:R-:W-:Y:S06]  /*08b0*/  BAR.SYNC.DEFER_BLOCKING 0x0 ;  /* 0x0000000000007b1d */ /* 0x000fec0000010000 */
[----:B------:R-:W3:Y:S04]  /*08c0*/  LDS.128 R16, [R24] ;  /* 0x0000000018107984 */ /* 0x000ee80000000c00 */
[----:B------:R-:W4:Y:S01]  /*08d0*/  LDS.128 R8, [R24+0x800] ;  /* 0x0008000018087984 */ /* 0x000f220000000c00 */
[----:B------:R-:W-:-:S02]  /*08e0*/  LOP3.LUT R25, R3, R0, RZ, 0xfc, !PT ;  /* 0x0000000003197212 */ /* 0x000fc400078efcff */
[----:B------:R-:W-:Y:S02]  /*08f0*/  SHF.R.S32.HI R0, RZ, 0x1f, R3 ;  /* 0x0000001fff007819 */ /* 0x000fe40000011403 */
[C---:B-1----:R-:W-:Y:S01]  /*0900*/  LEA R4, P0, R25.reuse, UR4, 0x2 ;  /* 0x0000000419047c11 */ /* 0x042fe2000f8010ff */
[----:B--2---:R-:W-:-:S03]  /*0910*/  IMAD.WIDE R2, R25, 0x4, R22 ;  /* 0x0000000419027825 */ /* 0x004fc600078e0216 */
[----:B------:R-:W-:Y:S02]  /*0920*/  LEA.HI.X R5, R25, UR5, R0, 0x2, P0 ;  /* 0x0000000519057c11 */ /* 0x000fe400080f1400 */
[----:B---3--:R-:W-:Y:S04]  /*0930*/  STG.E.128 desc[UR6][R2.64], R16 ;  /* 0x0000001002007986 */ /* 0x008fe8000c101d06 */
[----:B----4-:R-:W-:Y:S01]  /*0940*/  STG.E.128 desc[UR6][R4.64+0x800], R8 ;  /* 0x0008000804007986 */ /* 0x010fe2000c101d06 */
[----:B------:R-:W-:Y:S05]  /*0950*/  EXIT ;  /* 0x000000000000794d */ /* 0x000fea0003800000 */
.L_x_0:
[----:B------:R-:W-:-:S00]  /*0960*/  BRA `(.L_x_0) ;  /* 0xfffffffc00fc7947 */ /* 0x000fc0000383ffff */
[----:B------:R-:W-:-:S00]  /*0970*/  NOP ;  /* 0x0000000000007918 */ /* 0x000fc00000000000 */
        /* <DEDUP_REMOVED lines=8> */
.L_x_1:


//--------------------- .nv.shared.triton_poi_fused_avg_pool2d_leaky_relu_21 --------------------------
	.section	.nv.shared.triton_poi_fused_avg_pool2d_leaky_relu_21,"aw",@nobits
	.sectionflags	@""
	.align	16
	.zero		1024


//--------------------- .nv.constant0.triton_poi_fused_avg_pool2d_leaky_relu_21 --------------------------
	.section	.nv.constant0.triton_poi_fused_avg_pool2d_leaky_relu_21,"a",@progbits
	.sectionflags	@""
	.align	4
.nv.constant0.triton_poi_fused_avg_pool2d_leaky_relu_21:
	.zero		556
